	.headerflags	@"EF_CUDA_TEXMODE_UNIFIED EF_CUDA_64BIT_ADDRESS EF_CUDA_ACCELERATORS EF_CUDA_SM90 EF_CUDA_VIRTUAL_SM(EF_CUDA_SM90)"
	.elftype	@"ET_EXEC"


//--------------------- .nv.info                  --------------------------
	.section	.nv.info,"",@"SHT_CUDA_INFO"
	.align	4


	//----- nvinfo : EIATTR_REGCOUNT
	.align		4
        /*0000*/ 	.byte	0x04, 0x2f
        /*0002*/ 	.short	(.L_2 - .L_1)
	.align		4
.L_1:
        /*0004*/ 	.word	index@(triton_poi_fused_gelu_2)
        /*0008*/ 	.word	0x0000000d


	//----- nvinfo : EIATTR_MIN_STACK_SIZE
	.align		4
.L_2:
        /*000c*/ 	.byte	0x04, 0x12
        /*000e*/ 	.short	(.L_4 - .L_3)
	.align		4
.L_3:
        /*0010*/ 	.word	index@(triton_poi_fused_gelu_2)
        /*0014*/ 	.word	0x00000000


	//----- nvinfo : EIATTR_FRAME_SIZE
	.align		4
.L_4:
        /*0018*/ 	.byte	0x04, 0x11
        /*001a*/ 	.short	(.L_6 - .L_5)
	.align		4
.L_5:
        /*001c*/ 	.word	index@(triton_poi_fused_gelu_2)
        /*0020*/ 	.word	0x00000000


	//----- nvinfo : EIATTR_MIN_STACK_SIZE
	.align		4
.L_6:
        /*0024*/ 	.byte	0x04, 0x12
        /*0026*/ 	.short	(.L_8 - .L_7)
	.align		4
.L_7:
        /*0028*/ 	.word	index@(triton_poi_fused_gelu_2)
        /*002c*/ 	.word	0x00000000
.L_8:


//--------------------- .nv.info.triton_poi_fused_gelu_2 --------------------------
	.section	.nv.info.triton_poi_fused_gelu_2,"",@"SHT_CUDA_INFO"
	.sectionflags	@""
	.align	4


	//----- nvinfo : EIATTR_CUDA_API_VERSION
	.align		4
        /*0000*/ 	.byte	0x04, 0x37
        /*0002*/ 	.short	(.L_10 - .L_9)
.L_9:
        /*0004*/ 	.word	0x0000007c


	//----- nvinfo : EIATTR_KPARAM_INFO
	.align		4
.L_10:
        /*0008*/ 	.byte	0x04, 0x17
        /*000a*/ 	.short	(.L_12 - .L_11)
.L_11:
        /*000c*/ 	.word	0x00000000
        /*0010*/ 	.short	0x0002
        /*0012*/ 	.short	0x0010
        /*0014*/ 	.byte	0x00, 0xf0, 0x11, 0x00


	//----- nvinfo : EIATTR_KPARAM_INFO
	.align		4
.L_12:
        /*0018*/ 	.byte	0x04, 0x17
        /*001a*/ 	.short	(.L_14 - .L_13)
.L_13:
        /*001c*/ 	.word	0x00000000
        /*0020*/ 	.short	0x0001
        /*0022*/ 	.short	0x0008
        /*0024*/ 	.byte	0x00, 0xf4, 0x21, 0x00


	//----- nvinfo : EIATTR_KPARAM_INFO
	.align		4
.L_14:
        /*0028*/ 	.byte	0x04, 0x17
        /*002a*/ 	.short	(.L_16 - .L_15)
.L_15:
        /*002c*/ 	.word	0x00000000
        /*0030*/ 	.short	0x0000
        /*0032*/ 	.short	0x0000
        /*0034*/ 	.byte	0x00, 0xf4, 0x21, 0x00


	//----- nvinfo : EIATTR_SPARSE_MMA_MASK
	.align		4
.L_16:
        /*0038*/ 	.byte	0x03, 0x50
        /*003a*/ 	.short	0x0000


	//----- nvinfo : EIATTR_MAXREG_COUNT
	.align		4
        /*003c*/ 	.byte	0x03, 0x1b
        /*003e*/ 	.short	0x00ff


	//----- nvinfo : EIATTR_EXIT_INSTR_OFFSETS
	.align		4
        /*0040*/ 	.byte	0x04, 0x1c
        /*0042*/ 	.short	(.L_18 - .L_17)


	//   ....[0]....
.L_17:
        /*0044*/ 	.word	0x000002f0


	//   ....[1]....
        /*0048*/ 	.word	0x00000310


	//----- nvinfo : EIATTR_REQNTID
	.align		4
.L_18:
        /*004c*/ 	.byte	0x04, 0x10
        /*004e*/ 	.short	(.L_20 - .L_19)
.L_19:
        /*0050*/ 	.word	0x00000080
        /*0054*/ 	.word	0x00000001
        /*0058*/ 	.word	0x00000001


	//----- nvinfo : EIATTR_CBANK_PARAM_SIZE
	.align		4
.L_20:
        /*005c*/ 	.byte	0x03, 0x19
        /*005e*/ 	.short	0x0014


	//----- nvinfo : EIATTR_PARAM_CBANK
	.align		4
        /*0060*/ 	.byte	0x04, 0x0a
        /*0062*/ 	.short	(.L_22 - .L_21)
	.align		4
.L_21:
        /*0064*/ 	.word	index@(.nv.constant0.triton_poi_fused_gelu_2)
        /*0068*/ 	.short	0x0210
        /*006a*/ 	.short	0x0014


	//----- nvinfo : EIATTR_SW_WAR
	.align		4
.L_22:
        /*006c*/ 	.byte	0x04, 0x36
        /*006e*/ 	.short	(.L_24 - .L_23)
.L_23:
        /*0070*/ 	.word	0x00000008
.L_24:


//--------------------- .nv.callgraph             --------------------------
	.section	.nv.callgraph,"",@"SHT_CUDA_CALLGRAPH"
	.align	4
	.sectionentsize	8
	.align		4
        /*0000*/ 	.word	0x00000000
	.align		4
        /*0004*/ 	.word	0xffffffff
	.align		4
        /*0008*/ 	.word	0x00000000
	.align		4
        /*000c*/ 	.word	0xfffffffe
	.align		4
        /*0010*/ 	.word	0x00000000
	.align		4
        /*0014*/ 	.word	0xfffffffd
	.align		4
        /*0018*/ 	.word	0x00000000
	.align		4
        /*001c*/ 	.word	0xfffffffc


//--------------------- .nv.constant4             --------------------------
	.section	.nv.constant4,"a",@progbits
	.align	8
	.align		8
.nv.constant4:
        /*0000*/ 	.dword	_$_str


//--------------------- .text.triton_poi_fused_gelu_2 --------------------------
	.section	.text.triton_poi_fused_gelu_2,"ax",@progbits
	.align	128
        .global         triton_poi_fused_gelu_2
        .type           triton_poi_fused_gelu_2,@function
        .size           triton_poi_fused_gelu_2,(.L_x_1 - triton_poi_fused_gelu_2)
        .other          triton_poi_fused_gelu_2,@"STO_CUDA_ENTRY STV_DEFAULT"
triton_poi_fused_gelu_2:
.text.triton_poi_fused_gelu_2:
[----:B------:R-:W0:Y:S02]  /*0000*/  LDC R1, c[0x0][0x28] ;  /* 0x00000a00ff017b82 */ /* 0x000e240000000800 */
[----:B------:R-:W1:Y:S01]  /*0010*/  S2R R0, SR_TID.X ;  /* 0x0000000000007919 */ /* 0x000e620000002100 */
[----:B------:R-:W2:Y:S01]  /*0020*/  LDC.64 R2, c[0x0][0x210] ;  /* 0x00008400ff027b82 */ /* 0x000ea20000000a00 */
[----:B------:R-:W-:Y:S01]  /*0030*/  HFMA2.MMA R4, -RZ, RZ, 0, 0 ;  /* 0x00000000ff047435 */ /* 0x000fe200000001ff */
[----:B------:R-:W-:Y:S01]  /*0040*/  ULDC.64 UR4, c[0x0][0x208] ;  /* 0x0000820000047ab9 */ /* 0x000fe20000000a00 */
[----:B------:R-:W3:Y:S01]  /*0050*/  S2R R5, SR_CTAID.X ;  /* 0x0000000000057919 */ /* 0x000ee20000002500 */
[----:B------:R-:W-:Y:S01]  /*0060*/  HFMA2.MMA R7, -RZ, RZ, 0.958984375, -6.1690807342529296875e-05 ;  /* 0x3bac840bff077435 */ /* 0x000fe200000001ff */
[----:B------:R-:W-:Y:S01]  /*0070*/  IMAD.MOV.U32 R6, RZ, RZ, -0x460a9f47 ;  /* 0xb9f560b9ff067424 */ /* 0x000fe200078e00ff */
[----:B------:R-:W-:Y:S01]  /*0080*/  HFMA2.MMA R8, -RZ, RZ, -1.26171875, -2.110004425048828125e-05 ;  /* 0xbd0c8162ff087435 */ /* 0x000fe200000001ff */
[----:B------:R-:W-:Y:S01]  /*0090*/  ULDC.64 UR6, c[0x0][0x218] ;  /* 0x0000860000067ab9 */ /* 0x000fe20000000a00 */
[----:B-1----:R-:W-:-:S04]  /*00a0*/  LOP3.LUT R0, R0, 0x7f, RZ, 0xc0, !PT ;  /* 0x0000007f00007812 */ /* 0x002fc800078ec0ff */
[----:B---3--:R-:W-:-:S04]  /*00b0*/  LEA R0, R5, R0, 0x7 ;  /* 0x0000000005007211 */ /* 0x008fc800078e38ff */
[C---:B------:R-:W-:Y:S01]  /*00c0*/  ISETP.GE.AND P0, PT, R0.reuse, 0x100, PT ;  /* 0x000001000000780c */ /* 0x040fe20003f06270 */
[----:B--2---:R-:W-:-:S12]  /*00d0*/  IMAD.WIDE R2, R0, 0x4, R2 ;  /* 0x0000000400027825 */ /* 0x004fd800078e0202 */
[----:B------:R1:W2:Y:S01]  /*00e0*/  @!P0 LDG.E R4, desc[UR4][R2.64] ;  /* 0x0000000402048981 */ /* 0x0002a2000c1e1900 */
[----:B------:R-:W-:Y:S01]  /*00f0*/  MOV R5, 0x3789ca3c ;  /* 0x3789ca3c00057802 */ /* 0x000fe20000000f00 */
[----:B-1----:R-:W-:Y:S01]  /*0100*/  HFMA2.MMA R3, -RZ, RZ, 1.853515625, -0.00091457366943359375 ;  /* 0x3f6a937eff037435 */ /* 0x002fe200000001ff */
[----:B------:R-:W-:Y:S02]  /*0110*/  IMAD.MOV.U32 R2, RZ, RZ, 0x3e1cf906 ;  /* 0x3e1cf906ff027424 */ /* 0x000fe400078e00ff */
[C---:B--2---:R-:W-:Y:S01]  /*0120*/  FMUL R10, R4.reuse, 0.70710676908493041992 ;  /* 0x3f3504f3040a7820 */ /* 0x044fe20000400000 */
[----:B------:R-:W-:-:S03]  /*0130*/  FMUL R4, R4, 0.5 ;  /* 0x3f00000004047820 */ /* 0x000fc60000400000 */
[----:B------:R-:W-:-:S05]  /*0140*/  FADD.FTZ R9, |R10|, -RZ ;  /* 0x800000ff0a097221 */ /* 0x000fca0000010200 */
[----:B------:R-:W-:-:S13]  /*0150*/  FSETP.GE.AND P1, PT, R9, 1.0029599666595458984, PT ;  /* 0x3f8060fe0900780b */ /* 0x000fda0003f26000 */
[----:B------:R-:W-:Y:S01]  /*0160*/  @!P1 MOV R5, 0x38b1e96a ;  /* 0x38b1e96a00059802 */ /* 0x000fe20000000f00 */
[----:B------:R-:W-:Y:S02]  /*0170*/  @!P1 IMAD.MOV.U32 R6, RZ, RZ, -0x45a8b2e0 ;  /* 0xba574d20ff069424 */ /* 0x000fe400078e00ff */
[----:B------:R-:W-:Y:S01]  /*0180*/  @!P1 FMUL R9, R10, R10 ;  /* 0x0000000a0a099220 */ /* 0x000fe20000400000 */
[----:B------:R-:W-:Y:S01]  /*0190*/  @!P1 MOV R7, 0x3baad5ea ;  /* 0x3baad5ea00079802 */ /* 0x000fe20000000f00 */
[----:B------:R-:W-:Y:S01]  /*01a0*/  @!P1 IMAD.MOV.U32 R2, RZ, RZ, 0x3de718af ;  /* 0x3de718afff029424 */ /* 0x000fe200078e00ff */
[----:B------:R-:W-:Y:S01]  /*01b0*/  @!P1 MOV R8, 0xbcdc1be7 ;  /* 0xbcdc1be700089802 */ /* 0x000fe20000000f00 */
[----:B------:R-:W-:Y:S01]  /*01c0*/  FFMA.FTZ R6, R9, R5, R6 ;  /* 0x0000000509067223 */ /* 0x000fe20000010006 */
[----:B------:R-:W-:Y:S02]  /*01d0*/  @!P1 MOV R3, 0xbec093ac ;  /* 0xbec093ac00039802 */ /* 0x000fe40000000f00 */
[----:B------:R-:W-:Y:S01]  /*01e0*/  MOV R5, 0x3f20d842 ;  /* 0x3f20d84200057802 */ /* 0x000fe20000000f00 */
[----:B------:R-:W-:Y:S01]  /*01f0*/  FFMA.FTZ R7, R6, R9, R7 ;  /* 0x0000000906077223 */ /* 0x000fe20000010007 */
[----:B------:R-:W-:-:S03]  /*0200*/  @!P1 MOV R5, 0x3e0375d3 ;  /* 0x3e0375d300059802 */ /* 0x000fc60000000f00 */
[----:B------:R-:W-:-:S04]  /*0210*/  FFMA.FTZ R7, R7, R9, R8 ;  /* 0x0000000907077223 */ /* 0x000fc80000010008 */
[----:B------:R-:W-:-:S04]  /*0220*/  FFMA.FTZ R2, R7, R9, R2 ;  /* 0x0000000907027223 */ /* 0x000fc80000010002 */
[----:B------:R-:W-:Y:S01]  /*0230*/  FFMA.FTZ R2, R2, R9, R3 ;  /* 0x0000000902027223 */ /* 0x000fe20000010003 */
[----:B------:R-:W-:-:S03]  /*0240*/  FSEL R3, -R9, R10, P1 ;  /* 0x0000000a09037208 */ /* 0x000fc60000800100 */
[----:B------:R-:W-:-:S04]  /*0250*/  FFMA.FTZ R2, R2, R9, R5 ;  /* 0x0000000902027223 */ /* 0x000fc80000010005 */
[----:B------:R-:W-:Y:S01]  /*0260*/  FFMA.FTZ R5, R2, R3, R3 ;  /* 0x0000000302057223 */ /* 0x000fe20000010003 */
[----:B------:R-:W-:-:S03]  /*0270*/  SHF.R.S32.HI R3, RZ, 0x1f, R0 ;  /* 0x0000001fff037819 */ /* 0x000fc60000011400 */
[----:B------:R-:W1:Y:S02]  /*0280*/  @P1 MUFU.EX2 R2, R5 ;  /* 0x0000000500021308 */ /* 0x000e640000000800 */
[----:B-1----:R-:W-:-:S05]  /*0290*/  @P1 FADD R2, -R2, 1 ;  /* 0x3f80000002021421 */ /* 0x002fca0000000100 */
[----:B------:R-:W-:Y:S02]  /*02a0*/  @P1 LOP3.LUT R5, R2, 0x80000000, R10, 0xf8, !PT ;  /* 0x8000000002051812 */ /* 0x000fe400078ef80a */
[----:B------:R-:W-:-:S03]  /*02b0*/  LEA R2, P1, R0, UR6, 0x2 ;  /* 0x0000000600027c11 */ /* 0x000fc6000f8210ff */
[----:B------:R-:W-:Y:S01]  /*02c0*/  FADD R7, R5, 1 ;  /* 0x3f80000005077421 */ /* 0x000fe20000000000 */
[----:B------:R-:W-:-:S03]  /*02d0*/  LEA.HI.X R3, R0, UR7, R3, 0x2, P1 ;  /* 0x0000000700037c11 */ /* 0x000fc600088f1403 */
[----:B------:R-:W-:Y:S01]  /*02e0*/  FMUL R7, R4, R7 ;  /* 0x0000000704077220 */ /* 0x000fe20000400000 */
[----:B------:R-:W-:Y:S06]  /*02f0*/  @P0 EXIT ;  /* 0x000000000000094d */ /* 0x000fec0003800000 */
[----:B------:R-:W-:Y:S01]  /*0300*/  STG.E desc[UR4][R2.64], R7 ;  /* 0x0000000702007986 */ /* 0x000fe2000c101904 */
[----:B------:R-:W-:Y:S05]  /*0310*/  EXIT ;  /* 0x000000000000794d */ /* 0x000fea0003800000 */
.L_x_0:
[----:B------:R-:W-:-:S00]  /*0320*/  BRA `(.L_x_0) ;  /* 0xfffffffc00fc7947 */ /* 0x000fc0000383ffff */
[----:B------:R-:W-:-:S00]  /*0330*/  NOP ;  /* 0x0000000000007918 */ /* 0x000fc00000000000 */
        /* <DEDUP_REMOVED lines=12> */
.L_x_1:


//--------------------- .nv.global.init           --------------------------
	.section	.nv.global.init,"aw",@progbits
.nv.global.init:
	.type		_$_str,@object
	.size		_$_str,(.L_0 - _$_str)
_$_str:
        /*0000*/ 	.byte	0x5f, 0x5f, 0x43, 0x55, 0x44, 0x41, 0x5f, 0x46, 0x54, 0x5a, 0x00
.L_0:


//--------------------- .nv.constant0.triton_poi_fused_gelu_2 --------------------------
	.section	.nv.constant0.triton_poi_fused_gelu_2,"a",@progbits
	.sectionflags	@""
	.align	4
.nv.constant0.triton_poi_fused_gelu_2:
	.zero		548
